







.version 7.0
.target sm_61
.address_size 64


.global .texref t_features;
.global .texref t_features_flipped;
.global .texref t_clusters;
.const .align 4 .b8 c_clusters[4352];

.visible .entry _Z14invert_mappingPfS_ii(
.param .u64 _Z14invert_mappingPfS_ii_param_0,
.param .u64 _Z14invert_mappingPfS_ii_param_1,
.param .u32 _Z14invert_mappingPfS_ii_param_2,
.param .u32 _Z14invert_mappingPfS_ii_param_3
)
{
.reg .pred %p<9>;
.reg .f32 %f<8>;
.reg .b32 %r<38>;
.reg .b64 %rd<28>;


ld.param.u64 %rd6, [_Z14invert_mappingPfS_ii_param_0];
ld.param.u64 %rd7, [_Z14invert_mappingPfS_ii_param_1];
ld.param.u32 %r18, [_Z14invert_mappingPfS_ii_param_2];
ld.param.u32 %r19, [_Z14invert_mappingPfS_ii_param_3];
cvta.to.global.u64 %rd1, %rd7;
cvta.to.global.u64 %rd2, %rd6;
mov.u32 %r1, %ctaid.x;
mov.u32 %r2, %ntid.x;
mov.u32 %r3, %tid.x;
mad.lo.s32 %r4, %r1, %r2, %r3;
setp.lt.s32	%p1, %r4, %r18;
setp.gt.s32	%p2, %r19, 0;
and.pred %p3, %p1, %p2;
@!%p3 bra BB0_10;
bra.uni BB0_1;

BB0_1:
mul.lo.s32 %r5, %r4, %r19;
and.b32 %r23, %r19, 3;
mov.u32 %r33, 0;
setp.eq.s32	%p4, %r23, 0;
@%p4 bra BB0_7;

setp.eq.s32	%p5, %r23, 1;
@%p5 bra BB0_6;

setp.eq.s32	%p6, %r23, 2;
@%p6 bra BB0_5;

mul.wide.s32 %rd8, %r5, 4;
add.s64 %rd9, %rd2, %rd8;
ld.global.f32 %f1, [%rd9];
mul.wide.s32 %rd10, %r4, 4;
add.s64 %rd11, %rd1, %rd10;
st.global.f32 [%rd11], %f1;
mov.u32 %r33, 1;

BB0_5:
add.s32 %r25, %r33, %r5;
mul.wide.s32 %rd12, %r25, 4;
add.s64 %rd13, %rd2, %rd12;
ld.global.f32 %f2, [%rd13];
neg.s32 %r26, %r33;
and.b32 %r27, %r26, %r18;
add.s32 %r28, %r27, %r4;
mul.wide.s32 %rd14, %r28, 4;
add.s64 %rd15, %rd1, %rd14;
st.global.f32 [%rd15], %f2;
add.s32 %r33, %r33, 1;

BB0_6:
add.s32 %r29, %r33, %r5;
mul.wide.s32 %rd16, %r29, 4;
add.s64 %rd17, %rd2, %rd16;
ld.global.f32 %f3, [%rd17];
mad.lo.s32 %r30, %r33, %r18, %r4;
mul.wide.s32 %rd18, %r30, 4;
add.s64 %rd19, %rd1, %rd18;
st.global.f32 [%rd19], %f3;
add.s32 %r33, %r33, 1;

BB0_7:
setp.lt.u32	%p7, %r19, 4;
@%p7 bra BB0_10;

shl.b32 %r11, %r18, 2;
mad.lo.s32 %r32, %r19, %r4, %r33;
mul.wide.s32 %rd20, %r32, 4;
add.s64 %rd27, %rd2, %rd20;
mad.lo.s32 %r36, %r33, %r18, %r4;

BB0_9:
ld.global.f32 %f4, [%rd27];
mul.wide.s32 %rd21, %r36, 4;
add.s64 %rd22, %rd1, %rd21;
st.global.f32 [%rd22], %f4;
ld.global.f32 %f5, [%rd27+4];
cvt.s64.s32	%rd23, %r11;
add.s64 %rd24, %rd22, %rd23;
st.global.f32 [%rd24], %f5;
ld.global.f32 %f6, [%rd27+8];
add.s64 %rd25, %rd24, %rd23;
st.global.f32 [%rd25], %f6;
ld.global.f32 %f7, [%rd27+12];
add.s64 %rd26, %rd25, %rd23;
st.global.f32 [%rd26], %f7;
add.s64 %rd27, %rd27, 16;
add.s32 %r36, %r36, %r11;
add.s32 %r33, %r33, 4;
setp.lt.s32	%p8, %r33, %r19;
@%p8 bra BB0_9;

BB0_10:
ret;
}


.visible .entry _Z11kmeansPointPfiiiPiS_S_S0_(
.param .u64 _Z11kmeansPointPfiiiPiS_S_S0__param_0,
.param .u32 _Z11kmeansPointPfiiiPiS_S_S0__param_1,
.param .u32 _Z11kmeansPointPfiiiPiS_S_S0__param_2,
.param .u32 _Z11kmeansPointPfiiiPiS_S_S0__param_3,
.param .u64 _Z11kmeansPointPfiiiPiS_S_S0__param_4,
.param .u64 _Z11kmeansPointPfiiiPiS_S_S0__param_5,
.param .u64 _Z11kmeansPointPfiiiPiS_S_S0__param_6,
.param .u64 _Z11kmeansPointPfiiiPiS_S_S0__param_7
)
{
.reg .pred %p<13>;
.reg .f32 %f<68>;
.reg .b32 %r<56>;
.reg .b64 %rd<21>;


ld.param.u32 %r22, [_Z11kmeansPointPfiiiPiS_S_S0__param_1];
ld.param.u32 %r23, [_Z11kmeansPointPfiiiPiS_S_S0__param_2];
ld.param.u32 %r24, [_Z11kmeansPointPfiiiPiS_S_S0__param_3];
ld.param.u64 %rd5, [_Z11kmeansPointPfiiiPiS_S_S0__param_4];
mov.u32 %r26, %nctaid.x;
mov.u32 %r27, %ctaid.y;
mov.u32 %r28, %ctaid.x;
mad.lo.s32 %r29, %r27, %r26, %r28;
mov.u32 %r30, %ntid.x;
mul.lo.s32 %r1, %r29, %r30;
mov.u32 %r2, %ntid.y;
mov.u32 %r3, %tid.x;
mad.lo.s32 %r4, %r1, %r2, %r3;
setp.lt.u32	%p1, %r4, %r23;
setp.gt.s32	%p2, %r24, 0;
and.pred %p3, %p1, %p2;
mov.u32 %r55, -1;
@!%p3 bra BB1_13;
bra.uni BB1_1;

BB1_1:
mov.u32 %r55, -1;
mov.u32 %r48, 0;
mov.f32 %f62, 0f7F7FFFFF;

BB1_2:
mul.lo.s32 %r8, %r48, %r22;
mov.f32 %f67, 0f00000000;
setp.lt.s32	%p4, %r22, 1;
@%p4 bra BB1_12;

and.b32 %r36, %r22, 3;
mov.u32 %r52, 0;
mov.f32 %f67, 0f00000000;
setp.eq.s32	%p5, %r36, 0;
@%p5 bra BB1_9;

setp.eq.s32	%p6, %r36, 1;
@%p6 bra BB1_8;

setp.eq.s32	%p7, %r36, 2;
@%p7 bra BB1_7;

tex.1d.v4.f32.s32	{%f17, %f18, %f19, %f20}, [t_features, {%r4}];
mul.wide.s32 %rd6, %r8, 4;
mov.u64 %rd7, c_clusters;
add.s64 %rd8, %rd7, %rd6;
ld.const.f32 %f21, [%rd8];
sub.f32 %f22, %f17, %f21;
fma.rn.f32 %f67, %f22, %f22, 0f00000000;
mov.u32 %r52, 1;

BB1_7:
neg.s32 %r38, %r52;
and.b32 %r39, %r38, %r23;
add.s32 %r40, %r39, %r4;
tex.1d.v4.f32.s32	{%f23, %f24, %f25, %f26}, [t_features, {%r40}];
add.s32 %r41, %r52, %r8;
mul.wide.s32 %rd9, %r41, 4;
mov.u64 %rd10, c_clusters;
add.s64 %rd11, %rd10, %rd9;
ld.const.f32 %f27, [%rd11];
sub.f32 %f28, %f23, %f27;
fma.rn.f32 %f67, %f28, %f28, %f67;
add.s32 %r52, %r52, 1;

BB1_8:
mad.lo.s32 %r42, %r52, %r23, %r4;
tex.1d.v4.f32.s32	{%f29, %f30, %f31, %f32}, [t_features, {%r42}];
add.s32 %r43, %r52, %r8;
mul.wide.s32 %rd12, %r43, 4;
mov.u64 %rd13, c_clusters;
add.s64 %rd14, %rd13, %rd12;
ld.const.f32 %f33, [%rd14];
sub.f32 %f34, %f29, %f33;
fma.rn.f32 %f67, %f34, %f34, %f67;
add.s32 %r52, %r52, 1;

BB1_9:
setp.lt.u32	%p8, %r22, 4;
@%p8 bra BB1_12;

mad.lo.s32 %r44, %r22, %r48, %r52;
mul.wide.s32 %rd15, %r44, 4;
mov.u64 %rd16, c_clusters;
add.s64 %rd20, %rd16, %rd15;
mad.lo.s32 %r53, %r23, %r52, %r4;

BB1_11:
tex.1d.v4.f32.s32	{%f35, %f36, %f37, %f38}, [t_features, {%r53}];
ld.const.f32 %f39, [%rd20];
sub.f32 %f40, %f35, %f39;
fma.rn.f32 %f41, %f40, %f40, %f67;
add.s32 %r45, %r23, %r53;
tex.1d.v4.f32.s32	{%f42, %f43, %f44, %f45}, [t_features, {%r45}];
ld.const.f32 %f46, [%rd20+4];
sub.f32 %f47, %f42, %f46;
fma.rn.f32 %f48, %f47, %f47, %f41;
add.s32 %r46, %r23, %r45;
tex.1d.v4.f32.s32	{%f49, %f50, %f51, %f52}, [t_features, {%r46}];
ld.const.f32 %f53, [%rd20+8];
sub.f32 %f54, %f49, %f53;
fma.rn.f32 %f55, %f54, %f54, %f48;
add.s32 %r47, %r23, %r46;
add.s32 %r53, %r23, %r47;
tex.1d.v4.f32.s32	{%f56, %f57, %f58, %f59}, [t_features, {%r47}];
ld.const.f32 %f60, [%rd20+12];
sub.f32 %f61, %f56, %f60;
fma.rn.f32 %f67, %f61, %f61, %f55;
add.s64 %rd20, %rd20, 16;
add.s32 %r52, %r52, 4;
setp.lt.s32	%p9, %r52, %r22;
@%p9 bra BB1_11;

BB1_12:
setp.lt.f32	%p10, %f67, %f62;
selp.b32	%r55, %r48, %r55, %p10;
selp.f32	%f62, %f67, %f62, %p10;
add.s32 %r48, %r48, 1;
setp.lt.s32	%p11, %r48, %r24;
@%p11 bra BB1_2;

BB1_13:
setp.ge.u32	%p12, %r4, %r23;
@%p12 bra BB1_15;

cvta.to.global.u64 %rd17, %rd5;
mul.wide.u32 %rd18, %r4, 4;
add.s64 %rd19, %rd17, %rd18;
st.global.u32 [%rd19], %r55;

BB1_15:
ret;
}




// ===== COMPILED SASS (sm_100) =====

	.target	sm_100

	.elftype	@"ET_EXEC"


//--------------------- .note.nv.tkinfo           --------------------------
	.section	.note.nv.tkinfo,"",@"SHT_NOTE"
	.sectionflags	@"SHF_NOTE_NV_TKINFO"
	.tkinfo
        /*0018*/ 	.word	0x00000002
        /*0030*/ 	.string	""
        /*0030*/ 	.string	"ptxas"
        /*0030*/ 	.string	"Cuda compilation tools, release 13.0, V13.0.88"
        /*0030*/ 	.string	"Build cuda_13.0.r13.0/compiler.36424714_0"
        /*0030*/ 	.string	"-arch sm_100 "



//--------------------- .note.nv.cuinfo           --------------------------
	.section	.note.nv.cuinfo,"",@"SHT_NOTE"
	.sectionflags	@"SHF_NOTE_NV_CUINFO"
        /*0018*/ 	.short	0x0002
        /*001a*/ 	.short	0x003d
        /*001c*/ 	.short	0x0082
	.zero		2


//--------------------- .nv.info                  --------------------------
	.section	.nv.info,"",@"SHT_CUDA_INFO"
	.align	4


	//----- nvinfo : EIATTR_REGCOUNT
	.align		4
        /*0000*/ 	.byte	0x04, 0x2f
        /*0002*/ 	.short	(.L_2 - .L_1)
	.align		4
.L_1:
        /*0004*/ 	.word	index@(_Z14invert_mappingPfS_ii)
        /*0008*/ 	.word	0x00000020


	//----- nvinfo : EIATTR_FRAME_SIZE
	.align		4
.L_2:
        /*000c*/ 	.byte	0x04, 0x11
        /*000e*/ 	.short	(.L_4 - .L_3)
	.align		4
.L_3:
        /*0010*/ 	.word	index@(_Z14invert_mappingPfS_ii)
        /*0014*/ 	.word	0x00000000


	//----- nvinfo : EIATTR_REGCOUNT
	.align		4
.L_4:
        /*0018*/ 	.byte	0x04, 0x2f
        /*001a*/ 	.short	(.L_6 - .L_5)
	.align		4
.L_5:
        /*001c*/ 	.word	index@(_Z11kmeansPointPfiiiPiS_S_S0_)
        /*0020*/ 	.word	0x00000015


	//----- nvinfo : EIATTR_FRAME_SIZE
	.align		4
.L_6:
        /*0024*/ 	.byte	0x04, 0x11
        /*0026*/ 	.short	(.L_8 - .L_7)
	.align		4
.L_7:
        /*0028*/ 	.word	index@(_Z11kmeansPointPfiiiPiS_S_S0_)
        /*002c*/ 	.word	0x00000000


	//----- nvinfo : EIATTR_MIN_STACK_SIZE
	.align		4
.L_8:
        /*0030*/ 	.byte	0x04, 0x12
        /*0032*/ 	.short	(.L_10 - .L_9)
	.align		4
.L_9:
        /*0034*/ 	.word	index@(_Z11kmeansPointPfiiiPiS_S_S0_)
        /*0038*/ 	.word	0x00000000


	//----- nvinfo : EIATTR_MIN_STACK_SIZE
	.align		4
.L_10:
        /*003c*/ 	.byte	0x04, 0x12
        /*003e*/ 	.short	(.L_12 - .L_11)
	.align		4
.L_11:
        /*0040*/ 	.word	index@(_Z14invert_mappingPfS_ii)
        /*0044*/ 	.word	0x00000000
.L_12:


//--------------------- .nv.compat                --------------------------
	.section	.nv.compat,"",@"SHT_CUDA_COMPAT_INFO"
	.align	4
        /*0000*/ 	.byte	0x02, 0x09, 0x00, 0x00, 0x02, 0x02, 0x02, 0x00, 0x02, 0x05, 0x05, 0x00, 0x03, 0x07, 0x01, 0x01
        /*0010*/ 	.byte	0x02, 0x03, 0x00, 0x00, 0x02, 0x06, 0x01, 0x00, 0x04, 0x0b, 0x08, 0x00, 0x09, 0x00, 0x00, 0x00
        /*0020*/ 	.byte	0x00, 0x00, 0x00, 0x00


//--------------------- .nv.info._Z11kmeansPointPfiiiPiS_S_S0_ --------------------------
	.section	.nv.info._Z11kmeansPointPfiiiPiS_S_S0_,"",@"SHT_CUDA_INFO"
	.sectionflags	@""
	.align	4


	//----- nvinfo : EIATTR_CUDA_API_VERSION
	.align		4
        /*0000*/ 	.byte	0x04, 0x37
        /*0002*/ 	.short	(.L_14 - .L_13)
.L_13:
        /*0004*/ 	.word	0x00000082


	//----- nvinfo : EIATTR_KPARAM_INFO
	.align		4
.L_14:
        /*0008*/ 	.byte	0x04, 0x17
        /*000a*/ 	.short	(.L_16 - .L_15)
.L_15:
        /*000c*/ 	.word	0x00000000
        /*0010*/ 	.short	0x0007
        /*0012*/ 	.short	0x0030
        /*0014*/ 	.byte	0x00, 0xf0, 0x21, 0x00


	//----- nvinfo : EIATTR_KPARAM_INFO
	.align		4
.L_16:
        /*0018*/ 	.byte	0x04, 0x17
        /*001a*/ 	.short	(.L_18 - .L_17)
.L_17:
        /*001c*/ 	.word	0x00000000
        /*0020*/ 	.short	0x0006
        /*0022*/ 	.short	0x0028
        /*0024*/ 	.byte	0x00, 0xf0, 0x21, 0x00


	//----- nvinfo : EIATTR_KPARAM_INFO
	.align		4
.L_18:
        /*0028*/ 	.byte	0x04, 0x17
        /*002a*/ 	.short	(.L_20 - .L_19)
.L_19:
        /*002c*/ 	.word	0x00000000
        /*0030*/ 	.short	0x0005
        /*0032*/ 	.short	0x0020
        /*0034*/ 	.byte	0x00, 0xf0, 0x21, 0x00


	//----- nvinfo : EIATTR_KPARAM_INFO
	.align		4
.L_20:
        /*0038*/ 	.byte	0x04, 0x17
        /*003a*/ 	.short	(.L_22 - .L_21)
.L_21:
        /*003c*/ 	.word	0x00000000
        /*0040*/ 	.short	0x0004
        /*0042*/ 	.short	0x0018
        /*0044*/ 	.byte	0x00, 0xf0, 0x21, 0x00


	//----- nvinfo : EIATTR_KPARAM_INFO
	.align		4
.L_22:
        /*0048*/ 	.byte	0x04, 0x17
        /*004a*/ 	.short	(.L_24 - .L_23)
.L_23:
        /*004c*/ 	.word	0x00000000
        /*0050*/ 	.short	0x0003
        /*0052*/ 	.short	0x0010
        /*0054*/ 	.byte	0x00, 0xf0, 0x11, 0x00


	//----- nvinfo : EIATTR_KPARAM_INFO
	.align		4
.L_24:
        /*0058*/ 	.byte	0x04, 0x17
        /*005a*/ 	.short	(.L_26 - .L_25)
.L_25:
        /*005c*/ 	.word	0x00000000
        /*0060*/ 	.short	0x0002
        /*0062*/ 	.short	0x000c
        /*0064*/ 	.byte	0x00, 0xf0, 0x11, 0x00


	//----- nvinfo : EIATTR_KPARAM_INFO
	.align		4
.L_26:
        /*0068*/ 	.byte	0x04, 0x17
        /*006a*/ 	.short	(.L_28 - .L_27)
.L_27:
        /*006c*/ 	.word	0x00000000
        /*0070*/ 	.short	0x0001
        /*0072*/ 	.short	0x0008
        /*0074*/ 	.byte	0x00, 0xf0, 0x11, 0x00


	//----- nvinfo : EIATTR_KPARAM_INFO
	.align		4
.L_28:
        /*0078*/ 	.byte	0x04, 0x17
        /*007a*/ 	.short	(.L_30 - .L_29)
.L_29:
        /*007c*/ 	.word	0x00000000
        /*0080*/ 	.short	0x0000
        /*0082*/ 	.short	0x0000
        /*0084*/ 	.byte	0x00, 0xf0, 0x21, 0x00


	//----- nvinfo : EIATTR_SPARSE_MMA_MASK
	.align		4
.L_30:
        /*0088*/ 	.byte	0x03, 0x50
        /*008a*/ 	.short	0x0000


	//----- nvinfo : EIATTR_MAXREG_COUNT
	.align		4
        /*008c*/ 	.byte	0x03, 0x1b
        /*008e*/ 	.short	0x00ff


	//----- nvinfo : EIATTR_MERCURY_ISA_VERSION
	.align		4
        /*0090*/ 	.byte	0x03, 0x5f
        /*0092*/ 	.short	0x0101


	//----- nvinfo : EIATTR_VRC_CTA_INIT_COUNT
	.align		4
        /*0094*/ 	.byte	0x02, 0x4a
	.zero		1
	.zero		1


	//----- nvinfo : EIATTR_EXIT_INSTR_OFFSETS
	.align		4
        /*0098*/ 	.byte	0x04, 0x1c
        /*009a*/ 	.short	(.L_32 - .L_31)


	//   ....[0]....
.L_31:
        /*009c*/ 	.word	0x000006a0


	//   ....[1]....
        /*00a0*/ 	.word	0x000006f0


	//----- nvinfo : EIATTR_CRS_STACK_SIZE
	.align		4
.L_32:
        /*00a4*/ 	.byte	0x04, 0x1e
        /*00a6*/ 	.short	(.L_34 - .L_33)
.L_33:
        /*00a8*/ 	.word	0x00000000


	//----- nvinfo : EIATTR_CBANK_PARAM_SIZE
	.align		4
.L_34:
        /*00ac*/ 	.byte	0x03, 0x19
        /*00ae*/ 	.short	0x0038


	//----- nvinfo : EIATTR_PARAM_CBANK
	.align		4
        /*00b0*/ 	.byte	0x04, 0x0a
        /*00b2*/ 	.short	(.L_36 - .L_35)
	.align		4
.L_35:
        /*00b4*/ 	.word	index@(.nv.constant0._Z11kmeansPointPfiiiPiS_S_S0_)
        /*00b8*/ 	.short	0x0380
        /*00ba*/ 	.short	0x0038


	//----- nvinfo : EIATTR_SW_WAR
	.align		4
.L_36:
        /*00bc*/ 	.byte	0x04, 0x36
        /*00be*/ 	.short	(.L_38 - .L_37)
.L_37:
        /*00c0*/ 	.word	0x00000008


	//----- nvinfo : EIATTR_BINDLESS_TEXTURE_BANK
	.align		4
.L_38:
        /*00c4*/ 	.byte	0x02, 0x15
	.zero		1
	.zero		1


	//----- nvinfo : EIATTR_BINDLESS_SURFACE_BANK
	.align		4
        /*00c8*/ 	.byte	0x02, 0x16
	.zero		1
	.zero		1


//--------------------- .nv.info._Z14invert_mappingPfS_ii --------------------------
	.section	.nv.info._Z14invert_mappingPfS_ii,"",@"SHT_CUDA_INFO"
	.sectionflags	@""
	.align	4


	//----- nvinfo : EIATTR_CUDA_API_VERSION
	.align		4
        /*0000*/ 	.byte	0x04, 0x37
        /*0002*/ 	.short	(.L_40 - .L_39)
.L_39:
        /*0004*/ 	.word	0x00000082


	//----- nvinfo : EIATTR_KPARAM_INFO
	.align		4
.L_40:
        /*0008*/ 	.byte	0x04, 0x17
        /*000a*/ 	.short	(.L_42 - .L_41)
.L_41:
        /*000c*/ 	.word	0x00000000
        /*0010*/ 	.short	0x0003
        /*0012*/ 	.short	0x0014
        /*0014*/ 	.byte	0x00, 0xf0, 0x11, 0x00


	//----- nvinfo : EIATTR_KPARAM_INFO
	.align		4
.L_42:
        /*0018*/ 	.byte	0x04, 0x17
        /*001a*/ 	.short	(.L_44 - .L_43)
.L_43:
        /*001c*/ 	.word	0x00000000
        /*0020*/ 	.short	0x0002
        /*0022*/ 	.short	0x0010
        /*0024*/ 	.byte	0x00, 0xf0, 0x11, 0x00


	//----- nvinfo : EIATTR_KPARAM_INFO
	.align		4
.L_44:
        /*0028*/ 	.byte	0x04, 0x17
        /*002a*/ 	.short	(.L_46 - .L_45)
.L_45:
        /*002c*/ 	.word	0x00000000
        /*0030*/ 	.short	0x0001
        /*0032*/ 	.short	0x0008
        /*0034*/ 	.byte	0x00, 0xf0, 0x21, 0x00


	//----- nvinfo : EIATTR_KPARAM_INFO
	.align		4
.L_46:
        /*0038*/ 	.byte	0x04, 0x17
        /*003a*/ 	.short	(.L_48 - .L_47)
.L_47:
        /*003c*/ 	.word	0x00000000
        /*0040*/ 	.short	0x0000
        /*0042*/ 	.short	0x0000
        /*0044*/ 	.byte	0x00, 0xf0, 0x21, 0x00


	//----- nvinfo : EIATTR_SPARSE_MMA_MASK
	.align		4
.L_48:
        /*0048*/ 	.byte	0x03, 0x50
        /*004a*/ 	.short	0x0000


	//----- nvinfo : EIATTR_MAXREG_COUNT
	.align		4
        /*004c*/ 	.byte	0x03, 0x1b
        /*004e*/ 	.short	0x00ff


	//----- nvinfo : EIATTR_MERCURY_ISA_VERSION
	.align		4
        /*0050*/ 	.byte	0x03, 0x5f
        /*0052*/ 	.short	0x0101


	//----- nvinfo : EIATTR_VRC_CTA_INIT_COUNT
	.align		4
        /*0054*/ 	.byte	0x02, 0x4a
	.zero		1
	.zero		1


	//----- nvinfo : EIATTR_EXIT_INSTR_OFFSETS
	.align		4
        /*0058*/ 	.byte	0x04, 0x1c
        /*005a*/ 	.short	(.L_50 - .L_49)


	//   ....[0]....
.L_49:
        /*005c*/ 	.word	0x00000080


	//   ....[1]....
        /*0060*/ 	.word	0x000002b0


	//   ....[2]....
        /*0064*/ 	.word	0x00000ab0


	//   ....[3]....
        /*0068*/ 	.word	0x00000bd0


	//----- nvinfo : EIATTR_CBANK_PARAM_SIZE
	.align		4
.L_50:
        /*006c*/ 	.byte	0x03, 0x19
        /*006e*/ 	.short	0x0018


	//----- nvinfo : EIATTR_PARAM_CBANK
	.align		4
        /*0070*/ 	.byte	0x04, 0x0a
        /*0072*/ 	.short	(.L_52 - .L_51)
	.align		4
.L_51:
        /*0074*/ 	.word	index@(.nv.constant0._Z14invert_mappingPfS_ii)
        /*0078*/ 	.short	0x0380
        /*007a*/ 	.short	0x0018


	//----- nvinfo : EIATTR_SW_WAR
	.align		4
.L_52:
        /*007c*/ 	.byte	0x04, 0x36
        /*007e*/ 	.short	(.L_54 - .L_53)
.L_53:
        /*0080*/ 	.word	0x00000008
.L_54:


//--------------------- .nv.callgraph             --------------------------
	.section	.nv.callgraph,"",@"SHT_CUDA_CALLGRAPH"
	.align	4
	.sectionentsize	8
	.align		4
        /*0000*/ 	.word	0x00000000
	.align		4
        /*0004*/ 	.word	0xffffffff
	.align		4
        /*0008*/ 	.word	0x00000000
	.align		4
        /*000c*/ 	.word	0xfffffffe
	.align		4
        /*0010*/ 	.word	0x00000000
	.align		4
        /*0014*/ 	.word	0xfffffffd
	.align		4
        /*0018*/ 	.word	0x00000000
	.align		4
        /*001c*/ 	.word	0xfffffffc


//--------------------- .nv.constant3             --------------------------
	.section	.nv.constant3,"a",@progbits
	.align	4
.nv.constant3:
	.type		c_clusters,@object
	.size		c_clusters,(.L_0 - c_clusters)
c_clusters:
	.zero		4352
.L_0:


//--------------------- .nv.constant0._Z11kmeansPointPfiiiPiS_S_S0_ --------------------------
	.section	.nv.constant0._Z11kmeansPointPfiiiPiS_S_S0_,"a",@progbits
	.sectionflags	@""
	.align	4
.nv.constant0._Z11kmeansPointPfiiiPiS_S_S0_:
	.zero		960
	.align		4
        /*03c0*/ 	.word	[20@lo(0x0)=t_features]


//--------------------- .text._Z11kmeansPointPfiiiPiS_S_S0_ --------------------------
	.section	.text._Z11kmeansPointPfiiiPiS_S_S0_,"ax",@progbits
	.align	128
        .global         _Z11kmeansPointPfiiiPiS_S_S0_
        .type           _Z11kmeansPointPfiiiPiS_S_S0_,@function
        .size           _Z11kmeansPointPfiiiPiS_S_S0_,(.L_x_14 - _Z11kmeansPointPfiiiPiS_S_S0_)
        .other          _Z11kmeansPointPfiiiPiS_S_S0_,@"STO_CUDA_ENTRY STV_DEFAULT"
_Z11kmeansPointPfiiiPiS_S_S0_:
.text._Z11kmeansPointPfiiiPiS_S_S0_:
[----:B------:R-:W-:Y:S08]  /*0000*/  LDC R1, c[0x0][0x37c] ;  /* 0x0000df00ff017b82 */ /* 0x000ff00000000800 */
[----:B------:R-:W-:Y:S01]  /*0010*/  S2UR UR5, SR_CTAID.Y ;  /* 0x00000000000579c3 */ /* 0x000fe20000002600 */
[----:B------:R-:W0:Y:S01]  /*0020*/  S2R R0, SR_TID.X ;  /* 0x0000000000007919 */ /* 0x000e220000002100 */
[----:B------:R-:W1:Y:S01]  /*0030*/  LDCU UR4, c[0x0][0x370] ;  /* 0x00006e00ff0477ac */ /* 0x000e620008000800 */
[----:B------:R-:W-:Y:S01]  /*0040*/  BSSY.RECONVERGENT B0, `(.L_x_0) ;  /* 0x0000063000007945 */ /* 0x000fe20003800200 */
[----:B------:R-:W-:Y:S01]  /*0050*/  MOV R2, 0xffffffff ;  /* 0xffffffff00027802 */ /* 0x000fe20000000f00 */
[----:B------:R-:W2:Y:S03]  /*0060*/  LDCU UR7, c[0x0][0x360] ;  /* 0x00006c00ff0777ac */ /* 0x000ea60008000800 */
[----:B------:R-:W1:Y:S01]  /*0070*/  S2UR UR6, SR_CTAID.X ;  /* 0x00000000000679c3 */ /* 0x000e620000002500 */
[----:B------:R-:W3:Y:S01]  /*0080*/  LDCU UR8, c[0x0][0x390] ;  /* 0x00007200ff0877ac */ /* 0x000ee20008000800 */
[----:B------:R-:W4:Y:S06]  /*0090*/  LDCU UR9, c[0x0][0x38c] ;  /* 0x00007180ff0977ac */ /* 0x000f2c0008000800 */
[----:B------:R-:W0:Y:S01]  /*00a0*/  LDC R3, c[0x0][0x364] ;  /* 0x0000d900ff037b82 */ /* 0x000e220000000800 */
[----:B---3--:R-:W-:Y:S01]  /*00b0*/  ISETP.LT.AND P0, PT, RZ, UR8, PT ;  /* 0x00000008ff007c0c */ /* 0x008fe2000bf01270 */
[----:B-1----:R-:W-:-:S04]  /*00c0*/  UIMAD UR4, UR4, UR5, UR6 ;  /* 0x00000005040472a4 */ /* 0x002fc8000f8e0206 */
[----:B--2---:R-:W-:-:S06]  /*00d0*/  UIMAD UR4, UR4, UR7, URZ ;  /* 0x00000007040472a4 */ /* 0x004fcc000f8e02ff */
[----:B0-----:R-:W-:-:S05]  /*00e0*/  IMAD R3, R3, UR4, R0 ;  /* 0x0000000403037c24 */ /* 0x001fca000f8e0200 */
[----:B----4-:R-:W-:-:S13]  /*00f0*/  ISETP.LT.U32.AND P0, PT, R3, UR9, P0 ;  /* 0x0000000903007c0c */ /* 0x010fda0008701070 */
[----:B------:R-:W-:Y:S05]  /*0100*/  @!P0 BRA `(.L_x_1) ;  /* 0x0000000400588947 */ /* 0x000fea0003800000 */
[----:B------:R-:W-:Y:S02]  /*0110*/  HFMA2 R5, -RZ, RZ, 0, 0 ;  /* 0x00000000ff057431 */ /* 0x000fe400000001ff */
[----:B------:R-:W-:Y:S02]  /*0120*/  IMAD.MOV.U32 R2, RZ, RZ, -0x1 ;  /* 0xffffffffff027424 */ /* 0x000fe400078e00ff */
[----:B------:R-:W-:-:S07]  /*0130*/  IMAD.MOV.U32 R4, RZ, RZ, 0x7f7fffff ;  /* 0x7f7fffffff047424 */ /* 0x000fce00078e00ff */
.L_x_6:
[----:B------:R-:W0:Y:S01]  /*0140*/  LDC R6, c[0x0][0x388] ;  /* 0x0000e200ff067b82 */ /* 0x000e220000000800 */
[----:B------:R-:W-:Y:S02]  /*0150*/  MOV R7, RZ ;  /* 0x000000ff00077202 */ /* 0x000fe40000000f00 */
[----:B0-----:R-:W-:-:S13]  /*0160*/  ISETP.GE.AND P0, PT, R6, 0x1, PT ;  /* 0x000000010600780c */ /* 0x001fda0003f06270 */
[----:B------:R-:W-:Y:S05]  /*0170*/  @!P0 BRA `(.L_x_2) ;  /* 0x0000000400208947 */ /* 0x000fea0003800000 */
[----:B------:R-:W-:Y:S01]  /*0180*/  LOP3.LUT P0, R0, R6, 0x3, RZ, 0xc0, !PT ;  /* 0x0000000306007812 */ /* 0x000fe2000780c0ff */
[----:B------:R-:W-:Y:S01]  /*0190*/  IMAD.MOV.U32 R8, RZ, RZ, RZ ;  /* 0x000000ffff087224 */ /* 0x000fe200078e00ff */
[----:B------:R-:W-:-:S11]  /*01a0*/  MOV R7, RZ ;  /* 0x000000ff00077202 */ /* 0x000fd60000000f00 */
[----:B------:R-:W-:Y:S05]  /*01b0*/  @!P0 BRA `(.L_x_3) ;  /* 0x00000000008c8947 */ /* 0x000fea0003800000 */
[----:B------:R-:W-:Y:S01]  /*01c0*/  ISETP.NE.AND P0, PT, R0, 0x1, PT ;  /* 0x000000010000780c */ /* 0x000fe20003f05270 */
[----:B------:R-:W0:Y:S01]  /*01d0*/  LDCU UR7, c[0x0][0x38c] ;  /* 0x00007180ff0777ac */ /* 0x000e220008000800 */
[----:B------:R-:W-:Y:S01]  /*01e0*/  IMAD R13, R5, R6, RZ ;  /* 0x00000006050d7224 */ /* 0x000fe200078e02ff */
[----:B------:R-:W1:Y:S10]  /*01f0*/  LDCU UR6, c[0x0][0x3c0] ;  /* 0x00007800ff0677ac */ /* 0x000e740008000800 */
[----:B------:R-:W-:Y:S05]  /*0200*/  @!P0 BRA `(.L_x_4) ;  /* 0x0000000000508947 */ /* 0x000fea0003800000 */
[----:B------:R-:W-:Y:S01]  /*0210*/  ISETP.NE.AND P0, PT, R0, 0x2, PT ;  /* 0x000000020000780c */ /* 0x000fe20003f05270 */
[----:B------:R-:W2:Y:S01]  /*0220*/  LDCU UR5, c[0x0][0x38c] ;  /* 0x00007180ff0577ac */ /* 0x000ea20008000800 */
[----:B------:R-:W3:Y:S11]  /*0230*/  LDCU UR4, c[0x0][0x3c0] ;  /* 0x00007800ff0477ac */ /* 0x000ef60008000800 */
[----:B------:R-:W-:-:S05]  /*0240*/  @P0 IMAD.MOV.U32 R8, RZ, RZ, 0x1 ;  /* 0x00000001ff080424 */ /* 0x000fca00078e00ff */
[----:B------:R-:W-:-:S04]  /*0250*/  IADD3 R0, PT, PT, -R8, RZ, RZ ;  /* 0x000000ff08007210 */ /* 0x000fc80007ffe1ff */
[----:B--2---:R-:W-:Y:S01]  /*0260*/  LOP3.LUT R0, R0, UR5, RZ, 0xc0, !PT ;  /* 0x0000000500007c12 */ /* 0x004fe2000f8ec0ff */
[----:B------:R-:W-:-:S03]  /*0270*/  UMOV UR5, URZ ;  /* 0x000000ff00057c82 */ /* 0x000fc60008000000 */
[----:B------:R-:W-:Y:S02]  /*0280*/  IADD3 R10, PT, PT, R3, R0, RZ ;  /* 0x00000000030a7210 */ /* 0x000fe40007ffe0ff */
[----:B---3--:R-:W5:Y:S04]  /*0290*/  @P0 TLD.LZ RZ, R0, R3, UR4, 1D, 0x1 ;  /* 0x00ff04ff03000f66 */ /* 0x008f6800081e01ff */
[----:B------:R-:W5:Y:S01]  /*02a0*/  TLD.LZ RZ, R10, R10, UR4, 1D, 0x1 ;  /* 0x00ff04ff0a0a7f66 */ /* 0x000f6200081e01ff */
[C---:B------:R-:W-:Y:S01]  /*02b0*/  @P0 IMAD.SHL.U32 R9, R13.reuse, 0x4, RZ ;  /* 0x000000040d090824 */ /* 0x040fe200078e00ff */
[----:B------:R-:W-:Y:S01]  /*02c0*/  IADD3 R11, PT, PT, R13, R8, RZ ;  /* 0x000000080d0b7210 */ /* 0x000fe20007ffe0ff */
[----:B------:R-:W-:-:S03]  /*02d0*/  VIADD R8, R8, 0x1 ;  /* 0x0000000108087836 */ /* 0x000fc60000000000 */
[----:B------:R-:W-:Y:S01]  /*02e0*/  SHF.L.U32 R11, R11, 0x2, RZ ;  /* 0x000000020b0b7819 */ /* 0x000fe200000006ff */
[----:B------:R-:W2:Y:S08]  /*02f0*/  @P0 LDC R9, c[0x3][R9] ;  /* 0x00c0000009090b82 */ /* 0x000eb00000000800 */
[----:B------:R-:W3:Y:S01]  /*0300*/  LDC R11, c[0x3][R11] ;  /* 0x00c000000b0b7b82 */ /* 0x000ee20000000800 */
[----:B--2--5:R-:W-:-:S04]  /*0310*/  @P0 FADD R0, R0, -R9 ;  /* 0x8000000900000221 */ /* 0x024fc80000000000 */
[----:B------:R-:W-:Y:S01]  /*0320*/  @P0 FFMA R7, R0, R0, RZ ;  /* 0x0000000000070223 */ /* 0x000fe200000000ff */
[----:B---3--:R-:W-:-:S04]  /*0330*/  FADD R0, R10, -R11 ;  /* 0x8000000b0a007221 */ /* 0x008fc80000000000 */
[----:B------:R-:W-:-:S07]  /*0340*/  FFMA R7, R0, R0, R7 ;  /* 0x0000000000077223 */ /* 0x000fce0000000007 */
.L_x_4:
[----:B0-----:R-:W-:Y:S01]  /*0350*/  IMAD R0, R8, UR7, R3 ;  /* 0x0000000708007c24 */ /* 0x001fe2000f8e0203 */
[----:B-1----:R-:W-:Y:S01]  /*0360*/  UMOV UR4, UR6 ;  /* 0x0000000600047c82 */ /* 0x002fe20008000000 */
[----:B------:R-:W-:-:S04]  /*0370*/  UMOV UR5, URZ ;  /* 0x000000ff00057c82 */ /* 0x000fc80008000000 */
[----:B------:R-:W5:Y:S01]  /*0380*/  TLD.LZ RZ, R0, R0, UR4, 1D, 0x1 ;  /* 0x00ff04ff00007f66 */ /* 0x000f6200081e01ff */
[----:B------:R-:W-:Y:S01]  /*0390*/  IADD3 R13, PT, PT, R13, R8, RZ ;  /* 0x000000080d0d7210 */ /* 0x000fe20007ffe0ff */
[----:B------:R-:W-:-:S03]  /*03a0*/  VIADD R8, R8, 0x1 ;  /* 0x0000000108087836 */ /* 0x000fc60000000000 */
[----:B------:R-:W-:-:S06]  /*03b0*/  SHF.L.U32 R13, R13, 0x2, RZ ;  /* 0x000000020d0d7819 */ /* 0x000fcc00000006ff */
[----:B------:R-:W0:Y:S02]  /*03c0*/  LDC R13, c[0x3][R13] ;  /* 0x00c000000d0d7b82 */ /* 0x000e240000000800 */
[----:B0----5:R-:W-:-:S04]  /*03d0*/  FADD R10, -R13, R0 ;  /* 0x000000000d0a7221 */ /* 0x021fc80000000100 */
[----:B------:R-:W-:-:S07]  /*03e0*/  FFMA R7, R10, R10, R7 ;  /* 0x0000000a0a077223 */ /* 0x000fce0000000007 */
.L_x_3:
[----:B------:R-:W-:-:S13]  /*03f0*/  ISETP.GE.U32.AND P0, PT, R6, 0x4, PT ;  /* 0x000000040600780c */ /* 0x000fda0003f06070 */
[----:B------:R-:W-:Y:S05]  /*0400*/  @!P0 BRA `(.L_x_2) ;  /* 0x00000000007c8947 */ /* 0x000fea0003800000 */
[----:B------:R-:W0:Y:S01]  /*0410*/  LDCU UR6, c[0x0][0x38c] ;  /* 0x00007180ff0677ac */ /* 0x000e220008000800 */
[----:B------:R-:W-:-:S05]  /*0420*/  IMAD R0, R5, R6, R8 ;  /* 0x0000000605007224 */ /* 0x000fca00078e0208 */
[----:B------:R-:W-:Y:S01]  /*0430*/  SHF.L.U32 R18, R0, 0x2, RZ ;  /* 0x0000000200127819 */ /* 0x000fe200000006ff */
[----:B0-----:R-:W-:-:S07]  /*0440*/  IMAD R0, R8, UR6, R3 ;  /* 0x0000000608007c24 */ /* 0x001fce000f8e0203 */
.L_x_5:
[----:B------:R-:W0:Y:S01]  /*0450*/  LDCU UR4, c[0x0][0x3c0] ;  /* 0x00007800ff0477ac */ /* 0x000e220008000800 */
[----:B------:R-:W-:Y:S01]  /*0460*/  IADD3 R11, PT, PT, R0, UR6, RZ ;  /* 0x00000006000b7c10 */ /* 0x000fe2000fffe0ff */
[----:B------:R-:W-:-:S04]  /*0470*/  UMOV UR5, URZ ;  /* 0x000000ff00057c82 */ /* 0x000fc80008000000 */
[----:B------:R-:W-:-:S05]  /*0480*/  VIADD R13, R11, UR6 ;  /* 0x000000060b0d7c36 */ /* 0x000fca0008000000 */
[----:B------:R-:W-:Y:S01]  /*0490*/  IADD3 R15, PT, PT, R13, UR6, RZ ;  /* 0x000000060d0f7c10 */ /* 0x000fe2000fffe0ff */
[----:B0-----:R-:W5:Y:S01]  /*04a0*/  TLD.LZ RZ, R0, R0, UR4, 1D, 0x1 ;  /* 0x00ff04ff00007f66 */ /* 0x001f6200081e01ff */
[----:B------:R-:W5:Y:S01]  /*04b0*/  TLD.LZ RZ, R11, R11, UR4, 1D, 0x1 ;  /* 0x00ff04ff0b0b7f66 */ /* 0x000f6200081e01ff */
[----:B------:R-:W5:Y:S01]  /*04c0*/  TLD.LZ RZ, R13, R13, UR4, 1D, 0x1 ;  /* 0x00ff04ff0d0d7f66 */ /* 0x000f6200081e01ff */
[----:B------:R-:W5:Y:S01]  /*04d0*/  TLD.LZ RZ, R16, R15, UR4, 1D, 0x1 ;  /* 0x00ff04ff0f107f66 */ /* 0x000f6200081e01ff */
[----:B------:R0:W1:Y:S01]  /*04e0*/  LDC R9, c[0x3][R18] ;  /* 0x00c0000012097b82 */ /* 0x0000620000000800 */
[----:B------:R-:W-:-:S04]  /*04f0*/  IADD3 R8, PT, PT, R8, 0x4, RZ ;  /* 0x0000000408087810 */ /* 0x000fc80007ffe0ff */
[----:B------:R-:W-:-:S03]  /*0500*/  ISETP.GE.AND P0, PT, R8, R6, PT ;  /* 0x000000060800720c */ /* 0x000fc60003f06270 */
[----:B------:R0:W2:Y:S08]  /*0510*/  LDC R12, c[0x3][R18+0x4] ;  /* 0x00c00100120c7b82 */ /* 0x0000b00000000800 */
[----:B------:R0:W3:Y:S08]  /*0520*/  LDC R14, c[0x3][R18+0x8] ;  /* 0x00c00200120e7b82 */ /* 0x0000f00000000800 */
[----:B------:R0:W4:Y:S02]  /*0530*/  LDC R17, c[0x3][R18+0xc] ;  /* 0x00c0030012117b82 */ /* 0x0001240000000800 */
[----:B0-----:R-:W-:Y:S01]  /*0540*/  VIADD R18, R18, 0x10 ;  /* 0x0000001012127836 */ /* 0x001fe20000000000 */
[----:B------:R-:W-:-:S04]  /*0550*/  DEPBAR.LE SB5, 0x1 ;  /* 0x0000d0400000791a */ /* 0x000fc80000000000 */
[----:B-1----:R-:W-:Y:S01]  /*0560*/  FADD R10, R0, -R9 ;  /* 0x80000009000a7221 */ /* 0x002fe20000000000 */
[----:B--2---:R-:W-:Y:S01]  /*0570*/  FADD R12, R11, -R12 ;  /* 0x8000000c0b0c7221 */ /* 0x004fe20000000000 */
[----:B---3--:R-:W-:Y:S01]  /*0580*/  FADD R14, R13, -R14 ;  /* 0x8000000e0d0e7221 */ /* 0x008fe20000000000 */
[----:B----45:R-:W-:Y:S01]  /*0590*/  FADD R16, R16, -R17 ;  /* 0x8000001110107221 */ /* 0x030fe20000000000 */
[----:B------:R-:W-:Y:S01]  /*05a0*/  FFMA R7, R10, R10, R7 ;  /* 0x0000000a0a077223 */ /* 0x000fe20000000007 */
[----:B------:R-:W-:-:S03]  /*05b0*/  IADD3 R0, PT, PT, R15, UR6, RZ ;  /* 0x000000060f007c10 */ /* 0x000fc6000fffe0ff */
[----:B------:R-:W-:-:S04]  /*05c0*/  FFMA R7, R12, R12, R7 ;  /* 0x0000000c0c077223 */ /* 0x000fc80000000007 */
[----:B------:R-:W-:-:S04]  /*05d0*/  FFMA R7, R14, R14, R7 ;  /* 0x0000000e0e077223 */ /* 0x000fc80000000007 */
[----:B------:R-:W-:Y:S01]  /*05e0*/  FFMA R7, R16, R16, R7 ;  /* 0x0000001010077223 */ /* 0x000fe20000000007 */
[----:B------:R-:W-:Y:S06]  /*05f0*/  @!P0 BRA `(.L_x_5) ;  /* 0xfffffffc00948947 */ /* 0x000fec000383ffff */
.L_x_2:
[----:B------:R-:W0:Y:S01]  /*0600*/  LDCU UR4, c[0x0][0x390] ;  /* 0x00007200ff0477ac */ /* 0x000e220008000800 */
[----:B------:R-:W-:-:S04]  /*0610*/  FSETP.GEU.AND P0, PT, R7, R4, PT ;  /* 0x000000040700720b */ /* 0x000fc80003f0e000 */
[C---:B------:R-:W-:Y:S02]  /*0620*/  SEL R2, R5.reuse, R2, !P0 ;  /* 0x0000000205027207 */ /* 0x040fe40004000000 */
[----:B------:R-:W-:Y:S02]  /*0630*/  IADD3 R5, PT, PT, R5, 0x1, RZ ;  /* 0x0000000105057810 */ /* 0x000fe40007ffe0ff */
[----:B------:R-:W-:Y:S02]  /*0640*/  FSEL R4, R7, R4, !P0 ;  /* 0x0000000407047208 */ /* 0x000fe40004000000 */
[----:B0-----:R-:W-:-:S13]  /*0650*/  ISETP.GE.AND P1, PT, R5, UR4, PT ;  /* 0x0000000405007c0c */ /* 0x001fda000bf26270 */
[----:B------:R-:W-:Y:S05]  /*0660*/  @!P1 BRA `(.L_x_6) ;  /* 0xfffffff800b49947 */ /* 0x000fea000383ffff */
.L_x_1:
[----:B------:R-:W-:Y:S05]  /*0670*/  BSYNC.RECONVERGENT B0 ;  /* 0x0000000000007941 */ /* 0x000fea0003800200 */
.L_x_0:
[----:B------:R-:W0:Y:S02]  /*0680*/  LDCU UR4, c[0x0][0x38c] ;  /* 0x00007180ff0477ac */ /* 0x000e240008000800 */
[----:B0-----:R-:W-:-:S13]  /*0690*/  ISETP.GE.U32.AND P0, PT, R3, UR4, PT ;  /* 0x0000000403007c0c */ /* 0x001fda000bf06070 */
[----:B------:R-:W-:Y:S05]  /*06a0*/  @P0 EXIT ;  /* 0x000000000000094d */ /* 0x000fea0003800000 */
[----:B------:R-:W0:Y:S01]  /*06b0*/  LDC.64 R4, c[0x0][0x398] ;  /* 0x0000e600ff047b82 */ /* 0x000e220000000a00 */
[----:B------:R-:W1:Y:S01]  /*06c0*/  LDCU.64 UR4, c[0x0][0x358] ;  /* 0x00006b00ff0477ac */ /* 0x000e620008000a00 */
[----:B0-----:R-:W-:-:S05]  /*06d0*/  IMAD.WIDE.U32 R4, R3, 0x4, R4 ;  /* 0x0000000403047825 */ /* 0x001fca00078e0004 */
[----:B-1----:R-:W-:Y:S01]  /*06e0*/  STG.E desc[UR4][R4.64], R2 ;  /* 0x0000000204007986 */ /* 0x002fe2000c101904 */
[----:B------:R-:W-:Y:S05]  /*06f0*/  EXIT ;  /* 0x000000000000794d */ /* 0x000fea0003800000 */
.L_x_7:
[----:B------:R-:W-:-:S00]  /*0700*/  BRA `(.L_x_7) ;  /* 0xfffffffc00fc7947 */ /* 0x000fc0000383ffff */
[----:B------:R-:W-:-:S00]  /*0710*/  NOP ;  /* 0x0000000000007918 */ /* 0x000fc00000000000 */
        /* <DEDUP_REMOVED lines=14> */
.L_x_14:


//--------------------- .text._Z14invert_mappingPfS_ii --------------------------
	.section	.text._Z14invert_mappingPfS_ii,"ax",@progbits
	.align	128
        .global         _Z14invert_mappingPfS_ii
        .type           _Z14invert_mappingPfS_ii,@function
        .size           _Z14invert_mappingPfS_ii,(.L_x_15 - _Z14invert_mappingPfS_ii)
        .other          _Z14invert_mappingPfS_ii,@"STO_CUDA_ENTRY STV_DEFAULT"
_Z14invert_mappingPfS_ii:
.text._Z14invert_mappingPfS_ii:
[----:B------:R-:W-:Y:S01]  /*0000*/  LDC R1, c[0x0][0x37c] ;  /* 0x0000df00ff017b82 */ /* 0x000fe20000000800 */
[----:B------:R-:W0:Y:S07]  /*0010*/  S2R R0, SR_TID.X ;  /* 0x0000000000007919 */ /* 0x000e2e0000002100 */
[----:B------:R-:W0:Y:S08]  /*0020*/  S2UR UR4, SR_CTAID.X ;  /* 0x00000000000479c3 */ /* 0x000e300000002500 */
[----:B------:R-:W0:Y:S08]  /*0030*/  LDC R11, c[0x0][0x360] ;  /* 0x0000d800ff0b7b82 */ /* 0x000e300000000800 */
[----:B------:R-:W1:Y:S01]  /*0040*/  LDC.64 R2, c[0x0][0x390] ;  /* 0x0000e400ff027b82 */ /* 0x000e620000000a00 */
[----:B0-----:R-:W-:Y:S01]  /*0050*/  IMAD R11, R11, UR4, R0 ;  /* 0x000000040b0b7c24 */ /* 0x001fe2000f8e0200 */
[----:B-1----:R-:W-:-:S04]  /*0060*/  ISETP.GT.AND P0, PT, R3, RZ, PT ;  /* 0x000000ff0300720c */ /* 0x002fc80003f04270 */
[----:B------:R-:W-:-:S13]  /*0070*/  ISETP.LT.AND P0, PT, R11, R2, P0 ;  /* 0x000000020b00720c */ /* 0x000fda0000701270 */
[----:B------:R-:W-:Y:S05]  /*0080*/  @!P0 EXIT ;  /* 0x000000000000894d */ /* 0x000fea0003800000 */
[----:B------:R-:W-:Y:S01]  /*0090*/  LOP3.LUT P0, R6, R3, 0x3, RZ, 0xc0, !PT ;  /* 0x0000000303067812 */ /* 0x000fe2000780c0ff */
[----:B------:R-:W0:Y:S01]  /*00a0*/  LDCU.64 UR4, c[0x0][0x358] ;  /* 0x00006b00ff0477ac */ /* 0x000e220008000a00 */
[----:B------:R-:W-:-:S11]  /*00b0*/  IMAD.MOV.U32 R0, RZ, RZ, RZ ;  /* 0x000000ffff007224 */ /* 0x000fd600078e00ff */
[----:B------:R-:W-:Y:S05]  /*00c0*/  @!P0 BRA `(.L_x_8) ;  /* 0x0000000000748947 */ /* 0x000fea0003800000 */
[----:B------:R-:W1:Y:S01]  /*00d0*/  LDC.64 R4, c[0x0][0x380] ;  /* 0x0000e000ff047b82 */ /* 0x000e620000000a00 */
[----:B------:R-:W-:Y:S01]  /*00e0*/  ISETP.NE.AND P0, PT, R6, 0x1, PT ;  /* 0x000000010600780c */ /* 0x000fe20003f05270 */
[----:B------:R-:W-:-:S12]  /*00f0*/  IMAD R17, R11, R3, RZ ;  /* 0x000000030b117224 */ /* 0x000fd800078e02ff */
[----:B------:R-:W-:Y:S05]  /*0100*/  @!P0 BRA `(.L_x_9) ;  /* 0x0000000000448947 */ /* 0x000fea0003800000 */
[----:B------:R-:W2:Y:S01]  /*0110*/  LDC.64 R14, c[0x0][0x380] ;  /* 0x0000e000ff0e7b82 */ /* 0x000ea20000000a00 */
[----:B------:R-:W-:-:S07]  /*0120*/  ISETP.NE.AND P0, PT, R6, 0x2, PT ;  /* 0x000000020600780c */ /* 0x000fce0003f05270 */
[----:B------:R-:W3:Y:S06]  /*0130*/  LDC.64 R6, c[0x0][0x388] ;  /* 0x0000e200ff067b82 */ /* 0x000eec0000000a00 */
[----:B--2---:R-:W-:-:S06]  /*0140*/  @P0 IMAD.WIDE R8, R17, 0x4, R14 ;  /* 0x0000000411080825 */ /* 0x004fcc00078e020e */
[----:B0-----:R-:W2:Y:S01]  /*0150*/  @P0 LDG.E R9, desc[UR4][R8.64] ;  /* 0x0000000408090981 */ /* 0x001ea2000c1e1900 */
[----:B------:R-:W-:Y:S02]  /*0160*/  @P0 IMAD.MOV.U32 R0, RZ, RZ, 0x1 ;  /* 0x00000001ff000424 */ /* 0x000fe400078e00ff */
[----:B---3--:R-:W-:-:S04]  /*0170*/  @P0 IMAD.WIDE R12, R11, 0x4, R6 ;  /* 0x000000040b0c0825 */ /* 0x008fc800078e0206 */
[----:B------:R-:W-:-:S04]  /*0180*/  IMAD.IADD R19, R17, 0x1, R0 ;  /* 0x0000000111137824 */ /* 0x000fc800078e0200 */
[----:B------:R-:W-:Y:S01]  /*0190*/  IMAD.WIDE R14, R19, 0x4, R14 ;  /* 0x00000004130e7825 */ /* 0x000fe200078e020e */
[C---:B------:R-:W-:Y:S01]  /*01a0*/  IADD3 R19, PT, PT, -R0.reuse, RZ, RZ ;  /* 0x000000ff00137210 */ /* 0x040fe20007ffe1ff */
[----:B--2---:R2:W-:Y:S04]  /*01b0*/  @P0 STG.E desc[UR4][R12.64], R9 ;  /* 0x000000090c000986 */ /* 0x0045e8000c101904 */
[----:B------:R-:W3:Y:S01]  /*01c0*/  LDG.E R15, desc[UR4][R14.64] ;  /* 0x000000040e0f7981 */ /* 0x000ee2000c1e1900 */
[----:B------:R-:W-:Y:S01]  /*01d0*/  LOP3.LUT R10, R19, R2, RZ, 0xc0, !PT ;  /* 0x00000002130a7212 */ /* 0x000fe200078ec0ff */
[----:B------:R-:W-:-:S04]  /*01e0*/  VIADD R0, R0, 0x1 ;  /* 0x0000000100007836 */ /* 0x000fc80000000000 */
[----:B------:R-:W-:-:S04]  /*01f0*/  IMAD.IADD R19, R11, 0x1, R10 ;  /* 0x000000010b137824 */ /* 0x000fc800078e020a */
[----:B------:R-:W-:-:S05]  /*0200*/  IMAD.WIDE R6, R19, 0x4, R6 ;  /* 0x0000000413067825 */ /* 0x000fca00078e0206 */
[----:B---3--:R2:W-:Y:S02]  /*0210*/  STG.E desc[UR4][R6.64], R15 ;  /* 0x0000000f06007986 */ /* 0x0085e4000c101904 */
.L_x_9:
[----:B--2---:R-:W-:-:S04]  /*0220*/  IMAD.IADD R7, R17, 0x1, R0 ;  /* 0x0000000111077824 */ /* 0x004fc800078e0200 */
[----:B-1----:R-:W-:Y:S02]  /*0230*/  IMAD.WIDE R6, R7, 0x4, R4 ;  /* 0x0000000407067825 */ /* 0x002fe400078e0204 */
[----:B------:R-:W1:Y:S04]  /*0240*/  LDC.64 R4, c[0x0][0x388] ;  /* 0x0000e200ff047b82 */ /* 0x000e680000000a00 */
[----:B0-----:R-:W2:Y:S01]  /*0250*/  LDG.E R7, desc[UR4][R6.64] ;  /* 0x0000000406077981 */ /* 0x001ea2000c1e1900 */
[C---:B------:R-:W-:Y:S01]  /*0260*/  IMAD R9, R0.reuse, R2, R11 ;  /* 0x0000000200097224 */ /* 0x040fe200078e020b */
[----:B------:R-:W-:-:S03]  /*0270*/  IADD3 R0, PT, PT, R0, 0x1, RZ ;  /* 0x0000000100007810 */ /* 0x000fc60007ffe0ff */
[----:B-1----:R-:W-:-:S05]  /*0280*/  IMAD.WIDE R4, R9, 0x4, R4 ;  /* 0x0000000409047825 */ /* 0x002fca00078e0204 */
[----:B--2---:R1:W-:Y:S02]  /*0290*/  STG.E desc[UR4][R4.64], R7 ;  /* 0x0000000704007986 */ /* 0x0043e4000c101904 */
.L_x_8:
[----:B------:R-:W-:-:S13]  /*02a0*/  ISETP.GE.U32.AND P0, PT, R3, 0x4, PT ;  /* 0x000000040300780c */ /* 0x000fda0003f06070 */
[----:B0-----:R-:W-:Y:S05]  /*02b0*/  @!P0 EXIT ;  /* 0x000000000000894d */ /* 0x001fea0003800000 */
[----:B-1----:R-:W0:Y:S01]  /*02c0*/  LDC.64 R4, c[0x0][0x380] ;  /* 0x0000e000ff047b82 */ /* 0x002e220000000a00 */
[--C-:B------:R-:W-:Y:S01]  /*02d0*/  IMAD.IADD R6, R3, 0x1, -R0.reuse ;  /* 0x0000000103067824 */ /* 0x100fe200078e0a00 */
[----:B------:R-:W-:Y:S01]  /*02e0*/  PLOP3.LUT P0, PT, PT, PT, PT, 0x80, 0x8 ;  /* 0x000000000008781c */ /* 0x000fe20003f0f070 */
[----:B------:R-:W-:Y:S02]  /*02f0*/  IMAD R7, R11, R3, R0 ;  /* 0x000000030b077224 */ /* 0x000fe400078e0200 */
[----:B------:R-:W-:Y:S01]  /*0300*/  IMAD R11, R0, R2, R11 ;  /* 0x00000002000b7224 */ /* 0x000fe200078e020b */
[----:B------:R-:W-:Y:S01]  /*0310*/  ISETP.GT.AND P1, PT, R6, 0xc, PT ;  /* 0x0000000c0600780c */ /* 0x000fe20003f24270 */
[----:B------:R-:W-:Y:S02]  /*0320*/  IMAD.SHL.U32 R2, R2, 0x4, RZ ;  /* 0x0000000402027824 */ /* 0x000fe400078e00ff */
[----:B0-----:R-:W-:-:S10]  /*0330*/  IMAD.WIDE R4, R7, 0x4, R4 ;  /* 0x0000000407047825 */ /* 0x001fd400078e0204 */
[----:B------:R-:W-:Y:S05]  /*0340*/  @!P1 BRA `(.L_x_10) ;  /* 0x0000000400289947 */ /* 0x000fea0003800000 */
[----:B------:R-:W0:Y:S01]  /*0350*/  LDC.64 R6, c[0x0][0x388] ;  /* 0x0000e200ff067b82 */ /* 0x000e220000000a00 */
[----:B------:R-:W-:Y:S01]  /*0360*/  PLOP3.LUT P0, PT, PT, PT, PT, 0x8, 0x80 ;  /* 0x000000000080781c */ /* 0x000fe20003f0e170 */
[----:B------:R-:W-:Y:S01]  /*0370*/  VIADD R9, R3, 0xfffffff4 ;  /* 0xfffffff403097836 */ /* 0x000fe20000000000 */
[----:B------:R-:W-:-:S11]  /*0380*/  SHF.R.S32.HI R8, RZ, 0x1f, R2 ;  /* 0x0000001fff087819 */ /* 0x000fd60000011402 */
.L_x_11:
[----:B--2---:R-:W2:Y:S01]  /*0390*/  LDG.E R21, desc[UR4][R4.64] ;  /* 0x0000000404157981 */ /* 0x004ea2000c1e1900 */
[----:B0-----:R-:W-:-:S03]  /*03a0*/  IMAD.WIDE R12, R11, 0x4, R6 ;  /* 0x000000040b0c7825 */ /* 0x001fc600078e0206 */
[C---:B------:R-:W-:Y:S02]  /*03b0*/  IADD3 R14, P1, PT, R2.reuse, R12, RZ ;  /* 0x0000000c020e7210 */ /* 0x040fe40007f3e0ff */
[----:B--2---:R0:W-:Y:S04]  /*03c0*/  STG.E desc[UR4][R12.64], R21 ;  /* 0x000000150c007986 */ /* 0x0041e8000c101904 */
[----:B------:R-:W2:Y:S01]  /*03d0*/  LDG.E R23, desc[UR4][R4.64+0x4] ;  /* 0x0000040404177981 */ /* 0x000ea2000c1e1900 */
[----:B------:R-:W-:Y:S02]  /*03e0*/  IADD3.X R15, PT, PT, R13, R8, RZ, P1, !PT ;  /* 0x000000080d0f7210 */ /* 0x000fe40000ffe4ff */
[----:B------:R-:W-:-:S03]  /*03f0*/  IADD3 R16, P1, PT, R2, R14, RZ ;  /* 0x0000000e02107210 */ /* 0x000fc60007f3e0ff */
[----:B--2---:R1:W-:Y:S04]  /*0400*/  STG.E desc[UR4][R14.64], R23 ;  /* 0x000000170e007986 */ /* 0x0043e8000c101904 */
[----:B------:R-:W2:Y:S01]  /*0410*/  LDG.E R25, desc[UR4][R4.64+0x8] ;  /* 0x0000080404197981 */ /* 0x000ea2000c1e1900 */
[----:B------:R-:W-:Y:S01]  /*0420*/  IMAD.X R17, R8, 0x1, R15, P1 ;  /* 0x0000000108117824 */ /* 0x000fe200008e060f */
[----:B------:R-:W-:-:S04]  /*0430*/  IADD3 R18, P1, PT, R2, R16, RZ ;  /* 0x0000001002127210 */ /* 0x000fc80007f3e0ff */
[----:B--2---:R2:W-:Y:S04]  /*0440*/  STG.E desc[UR4][R16.64], R25 ;  /* 0x0000001910007986 */ /* 0x0045e8000c101904 */
[----:B------:R-:W3:Y:S01]  /*0450*/  LDG.E R27, desc[UR4][R4.64+0xc] ;  /* 0x00000c04041b7981 */ /* 0x000ee2000c1e1900 */
[----:B------:R-:W-:Y:S01]  /*0460*/  IMAD.X R19, R8, 0x1, R17, P1 ;  /* 0x0000000108137824 */ /* 0x000fe200008e0611 */
[----:B0-----:R-:W-:-:S04]  /*0470*/  IADD3 R21, PT, PT, R2, R11, RZ ;  /* 0x0000000b02157210 */ /* 0x001fc80007ffe0ff */
[----:B---3--:R0:W-:Y:S04]  /*0480*/  STG.E desc[UR4][R18.64], R27 ;  /* 0x0000001b12007986 */ /* 0x0081e8000c101904 */
[----:B------:R-:W3:Y:S01]  /*0490*/  LDG.E R29, desc[UR4][R4.64+0x10] ;  /* 0x00001004041d7981 */ /* 0x000ee2000c1e1900 */
[----:B------:R-:W-:-:S03]  /*04a0*/  IMAD.WIDE R10, R21, 0x4, R6 ;  /* 0x00000004150a7825 */ /* 0x000fc600078e0206 */
[C---:B------:R-:W-:Y:S02]  /*04b0*/  IADD3 R12, P1, PT, R2.reuse, R10, RZ ;  /* 0x0000000a020c7210 */ /* 0x040fe40007f3e0ff */
[----:B---3--:R3:W-:Y:S04]  /*04c0*/  STG.E desc[UR4][R10.64], R29 ;  /* 0x0000001d0a007986 */ /* 0x0087e8000c101904 */
[----:B-1----:R-:W4:Y:S01]  /*04d0*/  LDG.E R23, desc[UR4][R4.64+0x14] ;  /* 0x0000140404177981 */ /* 0x002f22000c1e1900 */
[----:B------:R-:W-:Y:S01]  /*04e0*/  IMAD.X R13, R11, 0x1, R8, P1 ;  /* 0x000000010b0d7824 */ /* 0x000fe200008e0608 */
[----:B------:R-:W-:-:S04]  /*04f0*/  IADD3 R14, P1, PT, R2, R12, RZ ;  /* 0x0000000c020e7210 */ /* 0x000fc80007f3e0ff */
[----:B----4-:R1:W-:Y:S04]  /*0500*/  STG.E desc[UR4][R12.64], R23 ;  /* 0x000000170c007986 */ /* 0x0103e8000c101904 */
[----:B--2---:R-:W2:Y:S01]  /*0510*/  LDG.E R25, desc[UR4][R4.64+0x18] ;  /* 0x0000180404197981 */ /* 0x004ea2000c1e1900 */
[----:B------:R-:W-:Y:S01]  /*0520*/  IMAD.X R15, R8, 0x1, R13, P1 ;  /* 0x00000001080f7824 */ /* 0x000fe200008e060d */
[----:B------:R-:W-:-:S04]  /*0530*/  IADD3 R16, P1, PT, R2, R14, RZ ;  /* 0x0000000e02107210 */ /* 0x000fc80007f3e0ff */
[----:B--2---:R2:W-:Y:S04]  /*0540*/  STG.E desc[UR4][R14.64], R25 ;  /* 0x000000190e007986 */ /* 0x0045e8000c101904 */
[----:B0-----:R-:W4:Y:S01]  /*0550*/  LDG.E R19, desc[UR4][R4.64+0x1c] ;  /* 0x00001c0404137981 */ /* 0x001f22000c1e1900 */
[----:B------:R-:W-:Y:S01]  /*0560*/  IADD3.X R17, PT, PT, R8, R15, RZ, P1, !PT ;  /* 0x0000000f08117210 */ /* 0x000fe20000ffe4ff */
[----:B------:R-:W-:-:S04]  /*0570*/  IMAD.IADD R21, R2, 0x1, R21 ;  /* 0x0000000102157824 */ /* 0x000fc800078e0215 */
[----:B----4-:R0:W-:Y:S04]  /*0580*/  STG.E desc[UR4][R16.64], R19 ;  /* 0x0000001310007986 */ /* 0x0101e8000c101904 */
[----:B------:R-:W4:Y:S01]  /*0590*/  LDG.E R27, desc[UR4][R4.64+0x20] ;  /* 0x00002004041b7981 */ /* 0x000f22000c1e1900 */
[----:B---3--:R-:W-:-:S03]  /*05a0*/  IMAD.WIDE R10, R21, 0x4, R6 ;  /* 0x00000004150a7825 */ /* 0x008fc600078e0206 */
[C---:B-1----:R-:W-:Y:S02]  /*05b0*/  IADD3 R12, P1, PT, R2.reuse, R10, RZ ;  /* 0x0000000a020c7210 */ /* 0x042fe40007f3e0ff */
[----:B----4-:R1:W-:Y:S04]  /*05c0*/  STG.E desc[UR4][R10.64], R27 ;  /* 0x0000001b0a007986 */ /* 0x0103e8000c101904 */
[----:B------:R-:W3:Y:S01]  /*05d0*/  LDG.E R23, desc[UR4][R4.64+0x24] ;  /* 0x0000240404177981 */ /* 0x000ee2000c1e1900 */
[----:B------:R-:W-:Y:S01]  /*05e0*/  IMAD.X R13, R11, 0x1, R8, P1 ;  /* 0x000000010b0d7824 */ /* 0x000fe200008e0608 */
[----:B--2---:R-:W-:-:S04]  /*05f0*/  IADD3 R14, P1, PT, R2, R12, RZ ;  /* 0x0000000c020e7210 */ /* 0x004fc80007f3e0ff */
[----:B---3--:R2:W-:Y:S04]  /*0600*/  STG.E desc[UR4][R12.64], R23 ;  /* 0x000000170c007986 */ /* 0x0085e8000c101904 */
[----:B------:R-:W3:Y:S01]  /*0610*/  LDG.E R25, desc[UR4][R4.64+0x28] ;  /* 0x0000280404197981 */ /* 0x000ee2000c1e1900 */
[----:B------:R-:W-:Y:S02]  /*0620*/  IADD3.X R15, PT, PT, R8, R13, RZ, P1, !PT ;  /* 0x0000000d080f7210 */ /* 0x000fe40000ffe4ff */
[----:B0-----:R-:W-:-:S03]  /*0630*/  IADD3 R16, P1, PT, R2, R14, RZ ;  /* 0x0000000e02107210 */ /* 0x001fc60007f3e0ff */
[----:B---3--:R0:W-:Y:S04]  /*0640*/  STG.E desc[UR4][R14.64], R25 ;  /* 0x000000190e007986 */ /* 0x0081e8000c101904 */
[----:B------:R-:W3:Y:S01]  /*0650*/  LDG.E R19, desc[UR4][R4.64+0x2c] ;  /* 0x00002c0404137981 */ /* 0x000ee2000c1e1900 */
[----:B------:R-:W-:Y:S02]  /*0660*/  IMAD.X R17, R8, 0x1, R15, P1 ;  /* 0x0000000108117824 */ /* 0x000fe400008e060f */
[----:B------:R-:W-:-:S03]  /*0670*/  IMAD.IADD R21, R2, 0x1, R21 ;  /* 0x0000000102157824 */ /* 0x000fc600078e0215 */
[----:B---3--:R3:W-:Y:S04]  /*0680*/  STG.E desc[UR4][R16.64], R19 ;  /* 0x0000001310007986 */ /* 0x0087e8000c101904 */
[----:B-1----:R-:W4:Y:S01]  /*0690*/  LDG.E R27, desc[UR4][R4.64+0x30] ;  /* 0x00003004041b7981 */ /* 0x002f22000c1e1900 */
[----:B------:R-:W-:-:S03]  /*06a0*/  IMAD.WIDE R10, R21, 0x4, R6 ;  /* 0x00000004150a7825 */ /* 0x000fc600078e0206 */
[C---:B--2---:R-:W-:Y:S02]  /*06b0*/  IADD3 R12, P1, PT, R2.reuse, R10, RZ ;  /* 0x0000000a020c7210 */ /* 0x044fe40007f3e0ff */
[----:B----4-:R1:W-:Y:S04]  /*06c0*/  STG.E desc[UR4][R10.64], R27 ;  /* 0x0000001b0a007986 */ /* 0x0103e8000c101904 */
[----:B------:R-:W2:Y:S01]  /*06d0*/  LDG.E R23, desc[UR4][R4.64+0x34] ;  /* 0x0000340404177981 */ /* 0x000ea2000c1e1900 */
[----:B------:R-:W-:Y:S02]  /*06e0*/  IADD3.X R13, PT, PT, R11, R8, RZ, P1, !PT ;  /* 0x000000080b0d7210 */ /* 0x000fe40000ffe4ff */
[----:B0-----:R-:W-:-:S03]  /*06f0*/  IADD3 R14, P1, PT, R2, R12, RZ ;  /* 0x0000000c020e7210 */ /* 0x001fc60007f3e0ff */
[----:B--2---:R2:W-:Y:S04]  /*0700*/  STG.E desc[UR4][R12.64], R23 ;  /* 0x000000170c007986 */ /* 0x0045e8000c101904 */
[----:B------:R-:W4:Y:S01]  /*0710*/  LDG.E R25, desc[UR4][R4.64+0x38] ;  /* 0x0000380404197981 */ /* 0x000f22000c1e1900 */
[----:B------:R-:W-:Y:S01]  /*0720*/  IMAD.X R15, R8, 0x1, R13, P1 ;  /* 0x00000001080f7824 */ /* 0x000fe200008e060d */
[----:B---3--:R-:W-:Y:S02]  /*0730*/  IADD3 R16, P1, PT, R2, R14, RZ ;  /* 0x0000000e02107210 */ /* 0x008fe40007f3e0ff */
[----:B------:R-:W-:-:S03]  /*0740*/  IADD3 R0, PT, PT, R0, 0x10, RZ ;  /* 0x0000001000007810 */ /* 0x000fc60007ffe0ff */
[----:B------:R-:W-:Y:S01]  /*0750*/  IMAD.X R17, R8, 0x1, R15, P1 ;  /* 0x0000000108117824 */ /* 0x000fe200008e060f */
[----:B------:R-:W-:Y:S01]  /*0760*/  ISETP.GE.AND P1, PT, R0, R9, PT ;  /* 0x000000090000720c */ /* 0x000fe20003f26270 */
[----:B----4-:R2:W-:Y:S04]  /*0770*/  STG.E desc[UR4][R14.64], R25 ;  /* 0x000000190e007986 */ /* 0x0105e8000c101904 */
[----:B------:R0:W3:Y:S01]  /*0780*/  LDG.E R19, desc[UR4][R4.64+0x3c] ;  /* 0x00003c0404137981 */ /* 0x0000e2000c1e1900 */
[----:B-1----:R-:W-:Y:S01]  /*0790*/  IADD3 R10, P2, PT, R4, 0x40, RZ ;  /* 0x00000040040a7810 */ /* 0x002fe20007f5e0ff */
[----:B------:R-:W-:-:S04]  /*07a0*/  IMAD.IADD R11, R2, 0x1, R21 ;  /* 0x00000001020b7824 */ /* 0x000fc800078e0215 */
[----:B0-----:R-:W-:Y:S01]  /*07b0*/  IMAD.X R5, RZ, RZ, R5, P2 ;  /* 0x000000ffff057224 */ /* 0x001fe200010e0605 */
[----:B------:R-:W-:Y:S01]  /*07c0*/  MOV R4, R10 ;  /* 0x0000000a00047202 */ /* 0x000fe20000000f00 */
[----:B---3--:R2:W-:Y:S01]  /*07d0*/  STG.E desc[UR4][R16.64], R19 ;  /* 0x0000001310007986 */ /* 0x0085e2000c101904 */
[----:B------:R-:W-:Y:S05]  /*07e0*/  @!P1 BRA `(.L_x_11) ;  /* 0xfffffff800e89947 */ /* 0x000fea000383ffff */
.L_x_10:
[----:B------:R-:W-:-:S05]  /*07f0*/  IMAD.IADD R6, R3, 0x1, -R0 ;  /* 0x0000000103067824 */ /* 0x000fca00078e0a00 */
[----:B------:R-:W-:-:S13]  /*0800*/  ISETP.GT.AND P1, PT, R6, 0x4, PT ;  /* 0x000000040600780c */ /* 0x000fda0003f24270 */
[----:B------:R-:W-:Y:S05]  /*0810*/  @!P1 BRA `(.L_x_12) ;  /* 0x0000000000a09947 */ /* 0x000fea0003800000 */
[----:B------:R-:W3:Y:S01]  /*0820*/  LDG.E R9, desc[UR4][R4.64] ;  /* 0x0000000404097981 */ /* 0x000ee2000c1e1900 */
[----:B------:R-:W2:Y:S02]  /*0830*/  LDC.64 R6, c[0x0][0x388] ;  /* 0x0000e200ff067b82 */ /* 0x000ea40000000a00 */
[----:B--2---:R-:W-:-:S05]  /*0840*/  IMAD.WIDE R12, R11, 0x4, R6 ;  /* 0x000000040b0c7825 */ /* 0x004fca00078e0206 */
[----:B---3--:R0:W-:Y:S04]  /*0850*/  STG.E desc[UR4][R12.64], R9 ;  /* 0x000000090c007986 */ /* 0x0081e8000c101904 */
[----:B------:R-:W2:Y:S01]  /*0860*/  LDG.E R19, desc[UR4][R4.64+0x4] ;  /* 0x0000040404137981 */ /* 0x000ea2000c1e1900 */
[----:B------:R-:W-:Y:S02]  /*0870*/  SHF.R.S32.HI R8, RZ, 0x1f, R2 ;  /* 0x0000001fff087819 */ /* 0x000fe40000011402 */
[----:B------:R-:W-:-:S05]  /*0880*/  IADD3 R14, P0, PT, R2, R12, RZ ;  /* 0x0000000c020e7210 */ /* 0x000fca0007f1e0ff */
[----:B------:R-:W-:-:S05]  /*0890*/  IMAD.X R15, R13, 0x1, R8, P0 ;  /* 0x000000010d0f7824 */ /* 0x000fca00000e0608 */
[----:B--2---:R1:W-:Y:S04]  /*08a0*/  STG.E desc[UR4][R14.64], R19 ;  /* 0x000000130e007986 */ /* 0x0043e8000c101904 */
[----:B------:R-:W2:Y:S01]  /*08b0*/  LDG.E R21, desc[UR4][R4.64+0x8] ;  /* 0x0000080404157981 */ /* 0x000ea2000c1e1900 */
[----:B------:R-:W-:-:S04]  /*08c0*/  IADD3 R16, P0, PT, R2, R14, RZ ;  /* 0x0000000e02107210 */ /* 0x000fc80007f1e0ff */
[----:B------:R-:W-:Y:S02]  /*08d0*/  IADD3.X R17, PT, PT, R8, R15, RZ, P0, !PT ;  /* 0x0000000f08117210 */ /* 0x000fe400007fe4ff */
[----:B0-----:R-:W-:-:S03]  /*08e0*/  IADD3 R12, P0, PT, R2, R16, RZ ;  /* 0x00000010020c7210 */ /* 0x001fc60007f1e0ff */
[----:B--2---:R0:W-:Y:S04]  /*08f0*/  STG.E desc[UR4][R16.64], R21 ;  /* 0x0000001510007986 */ /* 0x0041e8000c101904 */
[----:B------:R-:W2:Y:S01]  /*0900*/  LDG.E R23, desc[UR4][R4.64+0xc] ;  /* 0x00000c0404177981 */ /* 0x000ea2000c1e1900 */
[----:B------:R-:W-:Y:S02]  /*0910*/  IMAD.X R13, R8, 0x1, R17, P0 ;  /* 0x00000001080d7824 */ /* 0x000fe400000e0611 */
[----:B------:R-:W-:-:S03]  /*0920*/  IMAD.IADD R9, R2, 0x1, R11 ;  /* 0x0000000102097824 */ /* 0x000fc600078e020b */
[----:B--2---:R2:W-:Y:S04]  /*0930*/  STG.E desc[UR4][R12.64], R23 ;  /* 0x000000170c007986 */ /* 0x0045e8000c101904 */
[----:B------:R-:W3:Y:S01]  /*0940*/  LDG.E R25, desc[UR4][R4.64+0x10] ;  /* 0x0000100404197981 */ /* 0x000ee2000c1e1900 */
[----:B------:R-:W-:-:S03]  /*0950*/  IMAD.WIDE R6, R9, 0x4, R6 ;  /* 0x0000000409067825 */ /* 0x000fc600078e0206 */
[C---:B------:R-:W-:Y:S02]  /*0960*/  IADD3 R10, P0, PT, R2.reuse, R6, RZ ;  /* 0x00000006020a7210 */ /* 0x040fe40007f1e0ff */
[----:B---3--:R3:W-:Y:S04]  /*0970*/  STG.E desc[UR4][R6.64], R25 ;  /* 0x0000001906007986 */ /* 0x0087e8000c101904 */
[----:B-1----:R-:W4:Y:S01]  /*0980*/  LDG.E R19, desc[UR4][R4.64+0x14] ;  /* 0x0000140404137981 */ /* 0x002f22000c1e1900 */
[----:B------:R-:W-:Y:S02]  /*0990*/  IADD3.X R11, PT, PT, R7, R8, RZ, P0, !PT ;  /* 0x00000008070b7210 */ /* 0x000fe400007fe4ff */
[----:B------:R-:W-:-:S03]  /*09a0*/  IADD3 R14, P0, PT, R2, R10, RZ ;  /* 0x0000000a020e7210 */ /* 0x000fc60007f1e0ff */
[----:B----4-:R1:W-:Y:S04]  /*09b0*/  STG.E desc[UR4][R10.64], R19 ;  /* 0x000000130a007986 */ /* 0x0103e8000c101904 */
[----:B0-----:R-:W4:Y:S01]  /*09c0*/  LDG.E R17, desc[UR4][R4.64+0x18] ;  /* 0x0000180404117981 */ /* 0x001f22000c1e1900 */
[----:B------:R-:W-:Y:S01]  /*09d0*/  IMAD.X R15, R8, 0x1, R11, P0 ;  /* 0x00000001080f7824 */ /* 0x000fe200000e060b */
[----:B--2---:R-:W-:-:S04]  /*09e0*/  IADD3 R12, P0, PT, R2, R14, RZ ;  /* 0x0000000e020c7210 */ /* 0x004fc80007f1e0ff */
[----:B----4-:R0:W-:Y:S04]  /*09f0*/  STG.E desc[UR4][R14.64], R17 ;  /* 0x000000110e007986 */ /* 0x0101e8000c101904 */
[----:B------:R2:W4:Y:S01]  /*0a00*/  LDG.E R21, desc[UR4][R4.64+0x1c] ;  /* 0x00001c0404157981 */ /* 0x000522000c1e1900 */
[----:B------:R-:W-:Y:S01]  /*0a10*/  IMAD.X R13, R8, 0x1, R15, P0 ;  /* 0x00000001080d7824 */ /* 0x000fe200000e060f */
[----:B---3--:R-:W-:Y:S01]  /*0a20*/  IADD3 R6, P1, PT, R4, 0x20, RZ ;  /* 0x0000002004067810 */ /* 0x008fe20007f3e0ff */
[----:B------:R-:W-:Y:S01]  /*0a30*/  VIADD R0, R0, 0x8 ;  /* 0x0000000800007836 */ /* 0x000fe20000000000 */
[----:B------:R-:W-:Y:S01]  /*0a40*/  PLOP3.LUT P0, PT, PT, PT, PT, 0x8, 0x80 ;  /* 0x000000000080781c */ /* 0x000fe20003f0e170 */
[----:B-1----:R-:W-:Y:S01]  /*0a50*/  IMAD.IADD R11, R2, 0x1, R9 ;  /* 0x00000001020b7824 */ /* 0x002fe200078e0209 */
[----:B------:R-:W-:-:S02]  /*0a60*/  IADD3.X R7, PT, PT, RZ, R5, RZ, P1, !PT ;  /* 0x00000005ff077210 */ /* 0x000fc40000ffe4ff */
[----:B--2---:R-:W-:-:S03]  /*0a70*/  MOV R4, R6 ;  /* 0x0000000600047202 */ /* 0x004fc60000000f00 */
[----:B------:R-:W-:Y:S01]  /*0a80*/  IMAD.MOV.U32 R5, RZ, RZ, R7 ;  /* 0x000000ffff057224 */ /* 0x000fe200078e0007 */
[----:B----4-:R0:W-:Y:S06]  /*0a90*/  STG.E desc[UR4][R12.64], R21 ;  /* 0x000000150c007986 */ /* 0x0101ec000c101904 */
.L_x_12:
[----:B------:R-:W-:-:S13]  /*0aa0*/  ISETP.LT.OR P0, PT, R0, R3, P0 ;  /* 0x000000030000720c */ /* 0x000fda0000701670 */
[----:B------:R-:W-:Y:S05]  /*0ab0*/  @!P0 EXIT ;  /* 0x000000000000894d */ /* 0x000fea0003800000 */
[----:B------:R-:W3:Y:S01]  /*0ac0*/  LDG.E R3, desc[UR4][R4.64] ;  /* 0x0000000404037981 */ /* 0x000ee2000c1e1900 */
[----:B------:R-:W1:Y:S02]  /*0ad0*/  LDC.64 R6, c[0x0][0x388] ;  /* 0x0000e200ff067b82 */ /* 0x000e640000000a00 */
[----:B-1----:R-:W-:-:S05]  /*0ae0*/  IMAD.WIDE R6, R11, 0x4, R6 ;  /* 0x000000040b067825 */ /* 0x002fca00078e0206 */
[----:B---3--:R1:W-:Y:S04]  /*0af0*/  STG.E desc[UR4][R6.64], R3 ;  /* 0x0000000306007986 */ /* 0x0083e8000c101904 */
[----:B0-2---:R-:W2:Y:S01]  /*0b00*/  LDG.E R13, desc[UR4][R4.64+0x4] ;  /* 0x00000404040d7981 */ /* 0x005ea2000c1e1900 */
[----:B------:R-:W-:Y:S02]  /*0b10*/  SHF.R.S32.HI R19, RZ, 0x1f, R2 ;  /* 0x0000001fff137819 */ /* 0x000fe40000011402 */
[----:B------:R-:W-:-:S05]  /*0b20*/  IADD3 R8, P0, PT, R2, R6, RZ ;  /* 0x0000000602087210 */ /* 0x000fca0007f1e0ff */
[----:B------:R-:W-:-:S05]  /*0b30*/  IMAD.X R9, R7, 0x1, R19, P0 ;  /* 0x0000000107097824 */ /* 0x000fca00000e0613 */
[----:B--2---:R-:W-:Y:S04]  /*0b40*/  STG.E desc[UR4][R8.64], R13 ;  /* 0x0000000d08007986 */ /* 0x004fe8000c101904 */
[----:B------:R-:W2:Y:S01]  /*0b50*/  LDG.E R15, desc[UR4][R4.64+0x8] ;  /* 0x00000804040f7981 */ /* 0x000ea2000c1e1900 */
[----:B------:R-:W-:-:S04]  /*0b60*/  IADD3 R10, P0, PT, R2, R8, RZ ;  /* 0x00000008020a7210 */ /* 0x000fc80007f1e0ff */
[----:B------:R-:W-:Y:S02]  /*0b70*/  IADD3.X R11, PT, PT, R19, R9, RZ, P0, !PT ;  /* 0x00000009130b7210 */ /* 0x000fe400007fe4ff */
[----:B------:R-:W-:-:S03]  /*0b80*/  IADD3 R2, P0, PT, R2, R10, RZ ;  /* 0x0000000a02027210 */ /* 0x000fc60007f1e0ff */
[----:B--2---:R-:W-:Y:S04]  /*0b90*/  STG.E desc[UR4][R10.64], R15 ;  /* 0x0000000f0a007986 */ /* 0x004fe8000c101904 */
[----:B------:R-:W2:Y:S01]  /*0ba0*/  LDG.E R17, desc[UR4][R4.64+0xc] ;  /* 0x00000c0404117981 */ /* 0x000ea2000c1e1900 */
[----:B-1----:R-:W-:-:S05]  /*0bb0*/  IMAD.X R3, R19, 0x1, R11, P0 ;  /* 0x0000000113037824 */ /* 0x002fca00000e060b */
[----:B--2---:R-:W-:Y:S01]  /*0bc0*/  STG.E desc[UR4][R2.64], R17 ;  /* 0x0000001102007986 */ /* 0x004fe2000c101904 */
[----:B------:R-:W-:Y:S05]  /*0bd0*/  EXIT ;  /* 0x000000000000794d */ /* 0x000fea0003800000 */
.L_x_13:
        /* <DEDUP_REMOVED lines=10> */
.L_x_15:


//--------------------- .nv.shared.reserved.0     --------------------------
	.section	.nv.shared.reserved.0,"aw",@nobits
	.weak		__nv_reservedSMEM_offset_0_alias
	.size		__nv_reservedSMEM_offset_0_alias, 0, 64
	.other		__nv_reservedSMEM_offset_0_alias,@"STO_CUDA_RESERVED_SHARED STV_DEFAULT"
__nv_reservedSMEM_offset_0_alias:
	.zero		0
	.zero		64


//--------------------- .nv.constant0._Z14invert_mappingPfS_ii --------------------------
	.section	.nv.constant0._Z14invert_mappingPfS_ii,"a",@progbits
	.sectionflags	@""
	.align	4
.nv.constant0._Z14invert_mappingPfS_ii:
	.zero		920


//--------------------- SYMBOLS --------------------------

	.type		.nv.reservedSmem.offset0,@object
	.size		.nv.reservedSmem.offset0,0x4
	.type		t_features,@"STT_CUDA_TEXTURE"
	.type		t_features_flipped,@"STT_CUDA_TEXTURE"
	.type		t_clusters,@"STT_CUDA_TEXTURE"
